//
// Generated by NVIDIA NVVM Compiler
//
// Compiler Build ID: CL-36424714
// Cuda compilation tools, release 13.0, V13.0.88
// Based on NVVM 20.0.0
//

.version 9.0
.target sm_100
.address_size 64

	// .globl	_Z10sum_kernelILi1024EEvPfS0_
// _ZZ10sum_kernelILi1024EEvPfS0_E15warp_level_sums has been demoted

.visible .entry _Z10sum_kernelILi1024EEvPfS0_(
	.param .u64 .ptr .align 1 _Z10sum_kernelILi1024EEvPfS0__param_0,
	.param .u64 .ptr .align 1 _Z10sum_kernelILi1024EEvPfS0__param_1
)
{
	.reg .pred 	%p<20>;
	.reg .b32 	%r<57>;
	.reg .b32 	%f<46>;
	.reg .b64 	%rd<15>;
	// demoted variable
	.shared .align 4 .b8 _ZZ10sum_kernelILi1024EEvPfS0_E15warp_level_sums[128];
	ld.param.u64 	%rd3, [_Z10sum_kernelILi1024EEvPfS0__param_0];
	ld.param.u64 	%rd2, [_Z10sum_kernelILi1024EEvPfS0__param_1];
	cvta.to.global.u64 	%rd1, %rd3;
	mov.u32 	%r1, %tid.x;
	mov.u32 	%r14, %ntid.x;
	mov.u32 	%r2, %ctaid.x;
	mad.lo.s32 	%r55, %r14, %r2, %r1;
	mov.u32 	%r15, %nctaid.x;
	mul.lo.s32 	%r4, %r14, %r15;
	setp.gt.s32 	%p1, %r55, 33554431;
	mov.f32 	%f45, 0f00000000;
	@%p1 bra 	$L__BB0_7;
	add.s32 	%r16, %r55, %r4;
	max.s32 	%r17, %r16, 33554432;
	setp.lt.s32 	%p2, %r16, 33554432;
	selp.u32 	%r18, 1, 0, %p2;
	add.s32 	%r19, %r16, %r18;
	sub.s32 	%r20, %r17, %r19;
	div.u32 	%r21, %r20, %r4;
	add.s32 	%r5, %r21, %r18;
	and.b32  	%r22, %r5, 3;
	setp.eq.s32 	%p3, %r22, 3;
	mov.f32 	%f45, 0f00000000;
	@%p3 bra 	$L__BB0_4;
	add.s32 	%r23, %r5, 1;
	and.b32  	%r24, %r23, 3;
	neg.s32 	%r53, %r24;
	mov.f32 	%f45, 0f00000000;
$L__BB0_3:
	.pragma "nounroll";
	mul.wide.s32 	%rd4, %r55, 4;
	add.s64 	%rd5, %rd1, %rd4;
	ld.global.f32 	%f14, [%rd5];
	add.f32 	%f45, %f45, %f14;
	add.s32 	%r55, %r55, %r4;
	add.s32 	%r53, %r53, 1;
	setp.ne.s32 	%p4, %r53, 0;
	@%p4 bra 	$L__BB0_3;
$L__BB0_4:
	setp.lt.u32 	%p5, %r5, 3;
	@%p5 bra 	$L__BB0_7;
	mul.wide.s32 	%rd8, %r4, 4;
	shl.b32 	%r25, %r4, 2;
$L__BB0_6:
	mul.wide.s32 	%rd6, %r55, 4;
	add.s64 	%rd7, %rd1, %rd6;
	ld.global.f32 	%f15, [%rd7];
	add.f32 	%f16, %f45, %f15;
	add.s64 	%rd9, %rd7, %rd8;
	ld.global.f32 	%f17, [%rd9];
	add.f32 	%f18, %f16, %f17;
	add.s64 	%rd10, %rd9, %rd8;
	ld.global.f32 	%f19, [%rd10];
	add.f32 	%f20, %f18, %f19;
	add.s64 	%rd11, %rd10, %rd8;
	ld.global.f32 	%f21, [%rd11];
	add.f32 	%f45, %f20, %f21;
	add.s32 	%r55, %r25, %r55;
	setp.lt.s32 	%p6, %r55, 33554432;
	@%p6 bra 	$L__BB0_6;
$L__BB0_7:
	and.b32  	%r26, %r1, 31;
	mov.b32 	%r27, %f45;
	shfl.sync.down.b32	%r28|%p7, %r27, 16, 31, -1;
	mov.b32 	%f22, %r28;
	add.f32 	%f23, %f45, %f22;
	mov.b32 	%r29, %f23;
	shfl.sync.down.b32	%r30|%p8, %r29, 8, 31, -1;
	mov.b32 	%f24, %r30;
	add.f32 	%f25, %f23, %f24;
	mov.b32 	%r31, %f25;
	shfl.sync.down.b32	%r32|%p9, %r31, 4, 31, -1;
	mov.b32 	%f26, %r32;
	add.f32 	%f27, %f25, %f26;
	mov.b32 	%r33, %f27;
	shfl.sync.down.b32	%r34|%p10, %r33, 2, 31, -1;
	mov.b32 	%f28, %r34;
	add.f32 	%f29, %f27, %f28;
	mov.b32 	%r35, %f29;
	shfl.sync.down.b32	%r36|%p11, %r35, 1, 31, -1;
	mov.b32 	%f30, %r36;
	add.f32 	%f8, %f29, %f30;
	setp.ne.s32 	%p12, %r26, 0;
	@%p12 bra 	$L__BB0_9;
	shr.u32 	%r37, %r1, 3;
	mov.u32 	%r38, _ZZ10sum_kernelILi1024EEvPfS0_E15warp_level_sums;
	add.s32 	%r39, %r38, %r37;
	st.shared.f32 	[%r39], %f8;
$L__BB0_9:
	bar.sync 	0;
	setp.gt.u32 	%p13, %r1, 31;
	@%p13 bra 	$L__BB0_12;
	shl.b32 	%r40, %r1, 2;
	mov.u32 	%r41, _ZZ10sum_kernelILi1024EEvPfS0_E15warp_level_sums;
	add.s32 	%r42, %r41, %r40;
	ld.shared.f32 	%f31, [%r42];
	mov.b32 	%r43, %f31;
	shfl.sync.down.b32	%r44|%p14, %r43, 16, 31, -1;
	mov.b32 	%f32, %r44;
	add.f32 	%f33, %f31, %f32;
	mov.b32 	%r45, %f33;
	shfl.sync.down.b32	%r46|%p15, %r45, 8, 31, -1;
	mov.b32 	%f34, %r46;
	add.f32 	%f35, %f33, %f34;
	mov.b32 	%r47, %f35;
	shfl.sync.down.b32	%r48|%p16, %r47, 4, 31, -1;
	mov.b32 	%f36, %r48;
	add.f32 	%f37, %f35, %f36;
	mov.b32 	%r49, %f37;
	shfl.sync.down.b32	%r50|%p17, %r49, 2, 31, -1;
	mov.b32 	%f38, %r50;
	add.f32 	%f39, %f37, %f38;
	mov.b32 	%r51, %f39;
	shfl.sync.down.b32	%r52|%p18, %r51, 1, 31, -1;
	mov.b32 	%f40, %r52;
	add.f32 	%f9, %f39, %f40;
	setp.ne.s32 	%p19, %r1, 0;
	@%p19 bra 	$L__BB0_12;
	cvta.to.global.u64 	%rd12, %rd2;
	mul.wide.u32 	%rd13, %r2, 4;
	add.s64 	%rd14, %rd12, %rd13;
	st.global.f32 	[%rd14], %f9;
$L__BB0_12:
	ret;

}


// ===== COMPILED SASS (sm_100) =====

	.target	sm_100

	.elftype	@"ET_EXEC"


//--------------------- .note.nv.tkinfo           --------------------------
	.section	.note.nv.tkinfo,"",@"SHT_NOTE"
	.sectionflags	@"SHF_NOTE_NV_TKINFO"
	.tkinfo
        /*0018*/ 	.word	0x00000002
        /*0030*/ 	.string	""
        /*0030*/ 	.string	"ptxas"
        /*0030*/ 	.string	"Cuda compilation tools, release 13.0, V13.0.88"
        /*0030*/ 	.string	"Build cuda_13.0.r13.0/compiler.36424714_0"
        /*0030*/ 	.string	"-arch sm_100 -m 64 "



//--------------------- .note.nv.cuinfo           --------------------------
	.section	.note.nv.cuinfo,"",@"SHT_NOTE"
	.sectionflags	@"SHF_NOTE_NV_CUINFO"
        /*0018*/ 	.short	0x0002
        /*001a*/ 	.short	0x0064
        /*001c*/ 	.short	0x0082
	.zero		2


//--------------------- .nv.info                  --------------------------
	.section	.nv.info,"",@"SHT_CUDA_INFO"
	.align	4


	//----- nvinfo : EIATTR_REGCOUNT
	.align		4
        /*0000*/ 	.byte	0x04, 0x2f
        /*0002*/ 	.short	(.L_1 - .L_0)
	.align		4
.L_0:
        /*0004*/ 	.word	index@(_Z10sum_kernelILi1024EEvPfS0_)
        /*0008*/ 	.word	0x00000010


	//----- nvinfo : EIATTR_FRAME_SIZE
	.align		4
.L_1:
        /*000c*/ 	.byte	0x04, 0x11
        /*000e*/ 	.short	(.L_3 - .L_2)
	.align		4
.L_2:
        /*0010*/ 	.word	index@(_Z10sum_kernelILi1024EEvPfS0_)
        /*0014*/ 	.word	0x00000000


	//----- nvinfo : EIATTR_MIN_STACK_SIZE
	.align		4
.L_3:
        /*0018*/ 	.byte	0x04, 0x12
        /*001a*/ 	.short	(.L_5 - .L_4)
	.align		4
.L_4:
        /*001c*/ 	.word	index@(_Z10sum_kernelILi1024EEvPfS0_)
        /*0020*/ 	.word	0x00000000
.L_5:


//--------------------- .nv.compat                --------------------------
	.section	.nv.compat,"",@"SHT_CUDA_COMPAT_INFO"
	.align	4
        /*0000*/ 	.byte	0x02, 0x09, 0x00, 0x00, 0x02, 0x02, 0x01, 0x00, 0x02, 0x05, 0x05, 0x00, 0x03, 0x07, 0x01, 0x01
        /*0010*/ 	.byte	0x02, 0x03, 0x00, 0x00, 0x02, 0x06, 0x01, 0x00, 0x04, 0x0b, 0x08, 0x00, 0x09, 0x00, 0x00, 0x00
        /*0020*/ 	.byte	0x00, 0x00, 0x00, 0x00


//--------------------- .nv.info._Z10sum_kernelILi1024EEvPfS0_ --------------------------
	.section	.nv.info._Z10sum_kernelILi1024EEvPfS0_,"",@"SHT_CUDA_INFO"
	.sectionflags	@""
	.align	4


	//----- nvinfo : EIATTR_CUDA_API_VERSION
	.align		4
        /*0000*/ 	.byte	0x04, 0x37
        /*0002*/ 	.short	(.L_7 - .L_6)
.L_6:
        /*0004*/ 	.word	0x00000082


	//----- nvinfo : EIATTR_KPARAM_INFO
	.align		4
.L_7:
        /*0008*/ 	.byte	0x04, 0x17
        /*000a*/ 	.short	(.L_9 - .L_8)
.L_8:
        /*000c*/ 	.word	0x00000000
        /*0010*/ 	.short	0x0001
        /*0012*/ 	.short	0x0008
        /*0014*/ 	.byte	0x00, 0xf5, 0x21, 0x00


	//----- nvinfo : EIATTR_KPARAM_INFO
	.align		4
.L_9:
        /*0018*/ 	.byte	0x04, 0x17
        /*001a*/ 	.short	(.L_11 - .L_10)
.L_10:
        /*001c*/ 	.word	0x00000000
        /*0020*/ 	.short	0x0000
        /*0022*/ 	.short	0x0000
        /*0024*/ 	.byte	0x00, 0xf5, 0x21, 0x00


	//----- nvinfo : EIATTR_SPARSE_MMA_MASK
	.align		4
.L_11:
        /*0028*/ 	.byte	0x03, 0x50
        /*002a*/ 	.short	0x0000


	//----- nvinfo : EIATTR_MAXREG_COUNT
	.align		4
        /*002c*/ 	.byte	0x03, 0x1b
        /*002e*/ 	.short	0x00ff


	//----- nvinfo : EIATTR_NUM_BARRIERS
	.align		4
        /*0030*/ 	.byte	0x02, 0x4c
        /*0032*/ 	.byte	0x01
	.zero		1


	//----- nvinfo : EIATTR_MERCURY_ISA_VERSION
	.align		4
        /*0034*/ 	.byte	0x03, 0x5f
        /*0036*/ 	.short	0x0101


	//----- nvinfo : EIATTR_COOP_GROUP_MASK_REGIDS
	.align		4
        /*0038*/ 	.byte	0x04, 0x29
        /*003a*/ 	.short	(.L_13 - .L_12)


	//   ....[0]....
.L_12:
        /*003c*/ 	.word	0xffffffff


	//   ....[1]....
        /*0040*/ 	.word	0xffffffff


	//   ....[2]....
        /*0044*/ 	.word	0xffffffff


	//   ....[3]....
        /*0048*/ 	.word	0xffffffff


	//   ....[4]....
        /*004c*/ 	.word	0xffffffff


	//   ....[5]....
        /*0050*/ 	.word	0xffffffff


	//   ....[6]....
        /*0054*/ 	.word	0xffffffff


	//   ....[7]....
        /*0058*/ 	.word	0xffffffff


	//   ....[8]....
        /*005c*/ 	.word	0xffffffff


	//   ....[9]....
        /*0060*/ 	.word	0xffffffff


	//----- nvinfo : EIATTR_COOP_GROUP_INSTR_OFFSETS
	.align		4
.L_13:
        /*0064*/ 	.byte	0x04, 0x28
        /*0066*/ 	.short	(.L_15 - .L_14)


	//   ....[0]....
.L_14:
        /*0068*/ 	.word	0x00000490


	//   ....[1]....
        /*006c*/ 	.word	0x000004f0


	//   ....[2]....
        /*0070*/ 	.word	0x00000530


	//   ....[3]....
        /*0074*/ 	.word	0x00000550


	//   ....[4]....
        /*0078*/ 	.word	0x00000570


	//   ....[5]....
        /*007c*/ 	.word	0x00000620


	//   ....[6]....
        /*0080*/ 	.word	0x00000640


	//   ....[7]....
        /*0084*/ 	.word	0x00000660


	//   ....[8]....
        /*0088*/ 	.word	0x00000680


	//   ....[9]....
        /*008c*/ 	.word	0x000006a0


	//----- nvinfo : EIATTR_VRC_CTA_INIT_COUNT
	.align		4
.L_15:
        /*0090*/ 	.byte	0x02, 0x4a
	.zero		1
	.zero		1


	//----- nvinfo : EIATTR_EXIT_INSTR_OFFSETS
	.align		4
        /*0094*/ 	.byte	0x04, 0x1c
        /*0096*/ 	.short	(.L_17 - .L_16)


	//   ....[0]....
.L_16:
        /*0098*/ 	.word	0x000005b0


	//   ....[1]....
        /*009c*/ 	.word	0x000006b0


	//   ....[2]....
        /*00a0*/ 	.word	0x00000700


	//----- nvinfo : EIATTR_CRS_STACK_SIZE
	.align		4
.L_17:
        /*00a4*/ 	.byte	0x04, 0x1e
        /*00a6*/ 	.short	(.L_19 - .L_18)
.L_18:
        /*00a8*/ 	.word	0x00000000


	//----- nvinfo : EIATTR_CBANK_PARAM_SIZE
	.align		4
.L_19:
        /*00ac*/ 	.byte	0x03, 0x19
        /*00ae*/ 	.short	0x0010


	//----- nvinfo : EIATTR_PARAM_CBANK
	.align		4
        /*00b0*/ 	.byte	0x04, 0x0a
        /*00b2*/ 	.short	(.L_21 - .L_20)
	.align		4
.L_20:
        /*00b4*/ 	.word	index@(.nv.constant0._Z10sum_kernelILi1024EEvPfS0_)
        /*00b8*/ 	.short	0x0380
        /*00ba*/ 	.short	0x0010


	//----- nvinfo : EIATTR_SW_WAR
	.align		4
.L_21:
        /*00bc*/ 	.byte	0x04, 0x36
        /*00be*/ 	.short	(.L_23 - .L_22)
.L_22:
        /*00c0*/ 	.word	0x00000008
.L_23:


//--------------------- .nv.callgraph             --------------------------
	.section	.nv.callgraph,"",@"SHT_CUDA_CALLGRAPH"
	.align	4
	.sectionentsize	8
	.align		4
        /*0000*/ 	.word	0x00000000
	.align		4
        /*0004*/ 	.word	0xffffffff
	.align		4
        /*0008*/ 	.word	0x00000000
	.align		4
        /*000c*/ 	.word	0xfffffffe
	.align		4
        /*0010*/ 	.word	0x00000000
	.align		4
        /*0014*/ 	.word	0xfffffffd
	.align		4
        /*0018*/ 	.word	0x00000000
	.align		4
        /*001c*/ 	.word	0xfffffffc


//--------------------- .text._Z10sum_kernelILi1024EEvPfS0_ --------------------------
	.section	.text._Z10sum_kernelILi1024EEvPfS0_,"ax",@progbits
	.align	128
        .global         _Z10sum_kernelILi1024EEvPfS0_
        .type           _Z10sum_kernelILi1024EEvPfS0_,@function
        .size           _Z10sum_kernelILi1024EEvPfS0_,(.L_x_7 - _Z10sum_kernelILi1024EEvPfS0_)
        .other          _Z10sum_kernelILi1024EEvPfS0_,@"STO_CUDA_ENTRY STV_DEFAULT"
_Z10sum_kernelILi1024EEvPfS0_:
.text._Z10sum_kernelILi1024EEvPfS0_:
[----:B------:R-:W-:Y:S01]  /*0000*/  LDC R1, c[0x0][0x37c] ;  /* 0x0000df00ff017b82 */ /* 0x000fe20000000800 */
[----:B------:R-:W0:Y:S01]  /*0010*/  S2R R3, SR_TID.X ;  /* 0x0000000000037919 */ /* 0x000e220000002100 */
[----:B------:R-:W1:Y:S06]  /*0020*/  LDCU UR4, c[0x0][0x360] ;  /* 0x00006c00ff0477ac */ /* 0x000e6c0008000800 */
[----:B------:R-:W1:Y:S01]  /*0030*/  LDC R2, c[0x0][0x370] ;  /* 0x0000dc00ff027b82 */ /* 0x000e620000000800 */
[----:B------:R-:W-:Y:S01]  /*0040*/  BSSY.RECONVERGENT B0, `(.L_x_0) ;  /* 0x0000044000007945 */ /* 0x000fe20003800200 */
[----:B------:R-:W0:Y:S01]  /*0050*/  S2R R0, SR_CTAID.X ;  /* 0x0000000000007919 */ /* 0x000e220000002500 */
[----:B------:R-:W2:Y:S01]  /*0060*/  LDCU.64 UR6, c[0x0][0x358] ;  /* 0x00006b00ff0677ac */ /* 0x000ea20008000a00 */
[----:B------:R-:W-:-:S02]  /*0070*/  HFMA2 R4, -RZ, RZ, 0, 0 ;  /* 0x00000000ff047431 */ /* 0x000fc400000001ff */
[----:B-1----:R-:W-:Y:S02]  /*0080*/  IMAD R2, R2, UR4, RZ ;  /* 0x0000000402027c24 */ /* 0x002fe4000f8e02ff */
[----:B0-----:R-:W-:-:S05]  /*0090*/  IMAD R5, R0, UR4, R3 ;  /* 0x0000000400057c24 */ /* 0x001fca000f8e0203 */
[----:B------:R-:W-:-:S13]  /*00a0*/  ISETP.GT.AND P0, PT, R5, 0x1ffffff, PT ;  /* 0x01ffffff0500780c */ /* 0x000fda0003f04270 */
[----:B--2---:R-:W-:Y:S05]  /*00b0*/  @P0 BRA `(.L_x_1) ;  /* 0x0000000000f00947 */ /* 0x004fea0003800000 */
[----:B------:R-:W0:Y:S01]  /*00c0*/  I2F.U32.RP R10, R2 ;  /* 0x00000002000a7306 */ /* 0x000e220000209000 */
[C---:B------:R-:W-:Y:S01]  /*00d0*/  IMAD.IADD R4, R2.reuse, 0x1, R5 ;  /* 0x0000000102047824 */ /* 0x040fe200078e0205 */
[----:B------:R-:W-:Y:S01]  /*00e0*/  IADD3 R11, PT, PT, RZ, -R2, RZ ;  /* 0x80000002ff0b7210 */ /* 0x000fe20007ffe0ff */
[----:B------:R-:W-:Y:S01]  /*00f0*/  BSSY.RECONVERGENT B1, `(.L_x_2) ;  /* 0x0000027000017945 */ /* 0x000fe20003800200 */
[----:B------:R-:W-:Y:S02]  /*0100*/  ISETP.NE.U32.AND P2, PT, R2, RZ, PT ;  /* 0x000000ff0200720c */ /* 0x000fe40003f45070 */
[C---:B------:R-:W-:Y:S02]  /*0110*/  ISETP.GE.AND P0, PT, R4.reuse, 0x2000000, PT ;  /* 0x020000000400780c */ /* 0x040fe40003f06270 */
[----:B------:R-:W-:Y:S02]  /*0120*/  VIMNMX R9, PT, PT, R4, 0x2000000, !PT ;  /* 0x0200000004097848 */ /* 0x000fe40007fe0100 */
[----:B------:R-:W-:-:S04]  /*0130*/  SEL R8, RZ, 0x1, P0 ;  /* 0x00000001ff087807 */ /* 0x000fc80000000000 */
[----:B------:R-:W-:Y:S01]  /*0140*/  IADD3 R9, PT, PT, R9, -R4, -R8 ;  /* 0x8000000409097210 */ /* 0x000fe20007ffe808 */
[----:B0-----:R-:W0:Y:S02]  /*0150*/  MUFU.RCP R10, R10 ;  /* 0x0000000a000a7308 */ /* 0x001e240000001000 */
[----:B0-----:R-:W-:-:S06]  /*0160*/  VIADD R6, R10, 0xffffffe ;  /* 0x0ffffffe0a067836 */ /* 0x001fcc0000000000 */
[----:B------:R0:W1:Y:S02]  /*0170*/  F2I.FTZ.U32.TRUNC.NTZ R7, R6 ;  /* 0x0000000600077305 */ /* 0x000064000021f000 */
[----:B0-----:R-:W-:Y:S01]  /*0180*/  MOV R6, RZ ;  /* 0x000000ff00067202 */ /* 0x001fe20000000f00 */
[----:B-1----:R-:W-:-:S04]  /*0190*/  IMAD R11, R11, R7, RZ ;  /* 0x000000070b0b7224 */ /* 0x002fc800078e02ff */
[----:B------:R-:W-:-:S06]  /*01a0*/  IMAD.HI.U32 R10, R7, R11, R6 ;  /* 0x0000000b070a7227 */ /* 0x000fcc00078e0006 */
[----:B------:R-:W-:-:S04]  /*01b0*/  IMAD.HI.U32 R7, R10, R9, RZ ;  /* 0x000000090a077227 */ /* 0x000fc800078e00ff */
[----:B------:R-:W-:-:S04]  /*01c0*/  IMAD.MOV R4, RZ, RZ, -R7 ;  /* 0x000000ffff047224 */ /* 0x000fc800078e0a07 */
[----:B------:R-:W-:-:S05]  /*01d0*/  IMAD R9, R2, R4, R9 ;  /* 0x0000000402097224 */ /* 0x000fca00078e0209 */
[----:B------:R-:W-:-:S13]  /*01e0*/  ISETP.GE.U32.AND P0, PT, R9, R2, PT ;  /* 0x000000020900720c */ /* 0x000fda0003f06070 */
[----:B------:R-:W-:Y:S02]  /*01f0*/  @P0 IADD3 R9, PT, PT, -R2, R9, RZ ;  /* 0x0000000902090210 */ /* 0x000fe40007ffe1ff */
[----:B------:R-:W-:Y:S02]  /*0200*/  @P0 IADD3 R7, PT, PT, R7, 0x1, RZ ;  /* 0x0000000107070810 */ /* 0x000fe40007ffe0ff */
[----:B------:R-:W-:-:S13]  /*0210*/  ISETP.GE.U32.AND P1, PT, R9, R2, PT ;  /* 0x000000020900720c */ /* 0x000fda0003f26070 */
[----:B------:R-:W-:Y:S01]  /*0220*/  @P1 VIADD R7, R7, 0x1 ;  /* 0x0000000107071836 */ /* 0x000fe20000000000 */
[----:B------:R-:W-:-:S04]  /*0230*/  @!P2 LOP3.LUT R7, RZ, R2, RZ, 0x33, !PT ;  /* 0x00000002ff07a212 */ /* 0x000fc800078e33ff */
[----:B------:R-:W-:-:S04]  /*0240*/  IADD3 R7, PT, PT, R8, R7, RZ ;  /* 0x0000000708077210 */ /* 0x000fc80007ffe0ff */
[C---:B------:R-:W-:Y:S02]  /*0250*/  LOP3.LUT R4, R7.reuse, 0x3, RZ, 0xc0, !PT ;  /* 0x0000000307047812 */ /* 0x040fe400078ec0ff */
[----:B------:R-:W-:Y:S02]  /*0260*/  ISETP.GE.U32.AND P1, PT, R7, 0x3, PT ;  /* 0x000000030700780c */ /* 0x000fe40003f26070 */
[----:B------:R-:W-:Y:S02]  /*0270*/  ISETP.NE.AND P0, PT, R4, 0x3, PT ;  /* 0x000000030400780c */ /* 0x000fe40003f05270 */
[----:B------:R-:W-:-:S11]  /*0280*/  MOV R4, RZ ;  /* 0x000000ff00047202 */ /* 0x000fd60000000f00 */
[----:B------:R-:W-:Y:S05]  /*0290*/  @!P0 BRA `(.L_x_3) ;  /* 0x0000000000308947 */ /* 0x000fea0003800000 */
[----:B------:R-:W0:Y:S01]  /*02a0*/  LDC.64 R8, c[0x0][0x380] ;  /* 0x0000e000ff087b82 */ /* 0x000e220000000a00 */
[----:B------:R-:W-:-:S05]  /*02b0*/  VIADD R4, R7, 0x1 ;  /* 0x0000000107047836 */ /* 0x000fca0000000000 */
[----:B------:R-:W-:Y:S02]  /*02c0*/  LOP3.LUT R6, R4, 0x3, RZ, 0xc0, !PT ;  /* 0x0000000304067812 */ /* 0x000fe400078ec0ff */
[----:B------:R-:W-:Y:S02]  /*02d0*/  MOV R4, RZ ;  /* 0x000000ff00047202 */ /* 0x000fe40000000f00 */
[----:B------:R-:W-:-:S07]  /*02e0*/  IADD3 R10, PT, PT, -R6, RZ, RZ ;  /* 0x000000ff060a7210 */ /* 0x000fce0007ffe1ff */
.L_x_4:
[----:B0-----:R-:W-:-:S06]  /*02f0*/  IMAD.WIDE R6, R5, 0x4, R8 ;  /* 0x0000000405067825 */ /* 0x001fcc00078e0208 */
[----:B------:R-:W2:Y:S01]  /*0300*/  LDG.E R7, desc[UR6][R6.64] ;  /* 0x0000000606077981 */ /* 0x000ea2000c1e1900 */
[----:B------:R-:W-:Y:S01]  /*0310*/  VIADD R10, R10, 0x1 ;  /* 0x000000010a0a7836 */ /* 0x000fe20000000000 */
[----:B------:R-:W-:-:S04]  /*0320*/  IADD3 R5, PT, PT, R2, R5, RZ ;  /* 0x0000000502057210 */ /* 0x000fc80007ffe0ff */
[----:B------:R-:W-:Y:S01]  /*0330*/  ISETP.NE.AND P0, PT, R10, RZ, PT ;  /* 0x000000ff0a00720c */ /* 0x000fe20003f05270 */
[----:B--2---:R-:W-:-:S12]  /*0340*/  FADD R4, R7, R4 ;  /* 0x0000000407047221 */ /* 0x004fd80000000000 */
[----:B------:R-:W-:Y:S05]  /*0350*/  @P0 BRA `(.L_x_4) ;  /* 0xfffffffc00e40947 */ /* 0x000fea000383ffff */
.L_x_3:
[----:B------:R-:W-:Y:S05]  /*0360*/  BSYNC.RECONVERGENT B1 ;  /* 0x0000000000017941 */ /* 0x000fea0003800200 */
.L_x_2:
[----:B------:R-:W-:Y:S05]  /*0370*/  @!P1 BRA `(.L_x_1) ;  /* 0x0000000000409947 */ /* 0x000fea0003800000 */
.L_x_5:
[----:B------:R-:W0:Y:S02]  /*0380*/  LDC.64 R6, c[0x0][0x380] ;  /* 0x0000e000ff067b82 */ /* 0x000e240000000a00 */
[----:B0-----:R-:W-:-:S04]  /*0390*/  IMAD.WIDE R12, R5, 0x4, R6 ;  /* 0x00000004050c7825 */ /* 0x001fc800078e0206 */
[C---:B------:R-:W-:Y:S02]  /*03a0*/  IMAD.WIDE R6, R2.reuse, 0x4, R12 ;  /* 0x0000000402067825 */ /* 0x040fe400078e020c */
[----:B------:R-:W2:Y:S02]  /*03b0*/  LDG.E R13, desc[UR6][R12.64] ;  /* 0x000000060c0d7981 */ /* 0x000ea4000c1e1900 */
[C---:B------:R-:W-:Y:S02]  /*03c0*/  IMAD.WIDE R8, R2.reuse, 0x4, R6 ;  /* 0x0000000402087825 */ /* 0x040fe400078e0206 */
[----:B------:R-:W3:Y:S02]  /*03d0*/  LDG.E R7, desc[UR6][R6.64] ;  /* 0x0000000606077981 */ /* 0x000ee4000c1e1900 */
[C---:B------:R-:W-:Y:S02]  /*03e0*/  IMAD.WIDE R10, R2.reuse, 0x4, R8 ;  /* 0x00000004020a7825 */ /* 0x040fe400078e0208 */
[----:B------:R-:W4:Y:S04]  /*03f0*/  LDG.E R9, desc[UR6][R8.64] ;  /* 0x0000000608097981 */ /* 0x000f28000c1e1900 */
[----:B------:R-:W5:Y:S01]  /*0400*/  LDG.E R11, desc[UR6][R10.64] ;  /* 0x000000060a0b7981 */ /* 0x000f62000c1e1900 */
[----:B------:R-:W-:-:S04]  /*0410*/  LEA R5, R2, R5, 0x2 ;  /* 0x0000000502057211 */ /* 0x000fc800078e10ff */
[----:B------:R-:W-:Y:S01]  /*0420*/  ISETP.GE.AND P0, PT, R5, 0x2000000, PT ;  /* 0x020000000500780c */ /* 0x000fe20003f06270 */
[----:B--2---:R-:W-:-:S04]  /*0430*/  FADD R4, R13, R4 ;  /* 0x000000040d047221 */ /* 0x004fc80000000000 */
[----:B---3--:R-:W-:-:S04]  /*0440*/  FADD R4, R4, R7 ;  /* 0x0000000704047221 */ /* 0x008fc80000000000 */
[----:B----4-:R-:W-:-:S04]  /*0450*/  FADD R4, R4, R9 ;  /* 0x0000000904047221 */ /* 0x010fc80000000000 */
[----:B-----5:R-:W-:Y:S01]  /*0460*/  FADD R4, R4, R11 ;  /* 0x0000000b04047221 */ /* 0x020fe20000000000 */
[----:B------:R-:W-:Y:S06]  /*0470*/  @!P0 BRA `(.L_x_5) ;  /* 0xfffffffc00c08947 */ /* 0x000fec000383ffff */
.L_x_1:
[----:B------:R-:W-:Y:S05]  /*0480*/  BSYNC.RECONVERGENT B0 ;  /* 0x0000000000007941 */ /* 0x000fea0003800200 */
.L_x_0:
[----:B------:R-:W0:Y:S01]  /*0490*/  SHFL.DOWN PT, R5, R4, 0x10, 0x1f ;  /* 0x0a001f0004057f89 */ /* 0x000e2200000e0000 */
[C---:B------:R-:W-:Y:S02]  /*04a0*/  LOP3.LUT P0, RZ, R3.reuse, 0x1f, RZ, 0xc0, !PT ;  /* 0x0000001f03ff7812 */ /* 0x040fe4000780c0ff */
[----:B------:R-:W-:-:S11]  /*04b0*/  ISETP.GT.U32.AND P1, PT, R3, 0x1f, PT ;  /* 0x0000001f0300780c */ /* 0x000fd60003f24070 */
[----:B------:R-:W1:Y:S01]  /*04c0*/  @!P0 S2R R11, SR_CgaCtaId ;  /* 0x00000000000b8919 */ /* 0x000e620000008800 */
[----:B0-----:R-:W-:Y:S01]  /*04d0*/  FADD R5, R5, R4 ;  /* 0x0000000405057221 */ /* 0x001fe20000000000 */
[----:B------:R-:W-:-:S04]  /*04e0*/  @!P0 MOV R4, 0x400 ;  /* 0x0000040000048802 */ /* 0x000fc80000000f00 */
[----:B------:R-:W0:Y:S01]  /*04f0*/  SHFL.DOWN PT, R2, R5, 0x8, 0x1f ;  /* 0x09001f0005027f89 */ /* 0x000e2200000e0000 */
[----:B-1----:R-:W-:-:S04]  /*0500*/  @!P0 LEA R4, R11, R4, 0x18 ;  /* 0x000000040b048211 */ /* 0x002fc800078ec0ff */
[----:B------:R-:W-:Y:S01]  /*0510*/  @!P0 LEA.HI R4, R3, R4, RZ, 0x1d ;  /* 0x0000000403048211 */ /* 0x000fe200078fe8ff */
[----:B0-----:R-:W-:-:S05]  /*0520*/  FADD R2, R5, R2 ;  /* 0x0000000205027221 */ /* 0x001fca0000000000 */
[----:B------:R-:W0:Y:S02]  /*0530*/  SHFL.DOWN PT, R7, R2, 0x4, 0x1f ;  /* 0x08801f0002077f89 */ /* 0x000e2400000e0000 */
[----:B0-----:R-:W-:-:S05]  /*0540*/  FADD R7, R2, R7 ;  /* 0x0000000702077221 */ /* 0x001fca0000000000 */
[----:B------:R-:W0:Y:S02]  /*0550*/  SHFL.DOWN PT, R6, R7, 0x2, 0x1f ;  /* 0x08401f0007067f89 */ /* 0x000e2400000e0000 */
[----:B0-----:R-:W-:-:S05]  /*0560*/  FADD R6, R7, R6 ;  /* 0x0000000607067221 */ /* 0x001fca0000000000 */
[----:B------:R-:W0:Y:S02]  /*0570*/  SHFL.DOWN PT, R9, R6, 0x1, 0x1f ;  /* 0x08201f0006097f89 */ /* 0x000e2400000e0000 */
[----:B0-----:R-:W-:-:S05]  /*0580*/  FADD R9, R6, R9 ;  /* 0x0000000906097221 */ /* 0x001fca0000000000 */
[----:B------:R0:W-:Y:S01]  /*0590*/  @!P0 STS [R4], R9 ;  /* 0x0000000904008388 */ /* 0x0001e20000000800 */
[----:B------:R-:W-:Y:S06]  /*05a0*/  BAR.SYNC.DEFER_BLOCKING 0x0 ;  /* 0x0000000000007b1d */ /* 0x000fec0000010000 */
[----:B------:R-:W-:Y:S05]  /*05b0*/  @P1 EXIT ;  /* 0x000000000000194d */ /* 0x000fea0003800000 */
[----:B------:R-:W1:Y:S01]  /*05c0*/  S2UR UR5, SR_CgaCtaId ;  /* 0x00000000000579c3 */ /* 0x000e620000008800 */
[----:B------:R-:W-:Y:S01]  /*05d0*/  UMOV UR4, 0x400 ;  /* 0x0000040000047882 */ /* 0x000fe20000000000 */
[----:B------:R-:W-:Y:S01]  /*05e0*/  ISETP.NE.AND P0, PT, R3, RZ, PT ;  /* 0x000000ff0300720c */ /* 0x000fe20003f05270 */
[----:B-1----:R-:W-:-:S06]  /*05f0*/  ULEA UR4, UR5, UR4, 0x18 ;  /* 0x0000000405047291 */ /* 0x002fcc000f8ec0ff */
[----:B------:R-:W-:-:S06]  /*0600*/  LEA R2, R3, UR4, 0x2 ;  /* 0x0000000403027c11 */ /* 0x000fcc000f8e10ff */
[----:B------:R-:W1:Y:S04]  /*0610*/  LDS R2, [R2] ;  /* 0x0000000002027984 */ /* 0x000e680000000800 */
[----:B-1----:R-:W1:Y:S02]  /*0620*/  SHFL.DOWN PT, R5, R2, 0x10, 0x1f ;  /* 0x0a001f0002057f89 */ /* 0x002e6400000e0000 */
[----:B-1----:R-:W-:-:S05]  /*0630*/  FADD R5, R2, R5 ;  /* 0x0000000502057221 */ /* 0x002fca0000000000 */
[----:B0-----:R-:W0:Y:S02]  /*0640*/  SHFL.DOWN PT, R4, R5, 0x8, 0x1f ;  /* 0x09001f0005047f89 */ /* 0x001e2400000e0000 */
[----:B0-----:R-:W-:-:S05]  /*0650*/  FADD R4, R5, R4 ;  /* 0x0000000405047221 */ /* 0x001fca0000000000 */
[----:B------:R-:W0:Y:S02]  /*0660*/  SHFL.DOWN PT, R7, R4, 0x4, 0x1f ;  /* 0x08801f0004077f89 */ /* 0x000e2400000e0000 */
[----:B0-----:R-:W-:-:S05]  /*0670*/  FADD R7, R4, R7 ;  /* 0x0000000704077221 */ /* 0x001fca0000000000 */
[----:B------:R-:W0:Y:S02]  /*0680*/  SHFL.DOWN PT, R6, R7, 0x2, 0x1f ;  /* 0x08401f0007067f89 */ /* 0x000e2400000e0000 */
[----:B0-----:R-:W-:-:S05]  /*0690*/  FADD R6, R7, R6 ;  /* 0x0000000607067221 */ /* 0x001fca0000000000 */
[----:B------:R0:W1:Y:S01]  /*06a0*/  SHFL.DOWN PT, R9, R6, 0x1, 0x1f ;  /* 0x08201f0006097f89 */ /* 0x00006200000e0000 */
[----:B------:R-:W-:Y:S05]  /*06b0*/  @P0 EXIT ;  /* 0x000000000000094d */ /* 0x000fea0003800000 */
[----:B------:R-:W2:Y:S01]  /*06c0*/  LDC.64 R2, c[0x0][0x388] ;  /* 0x0000e200ff027b82 */ /* 0x000ea20000000a00 */
[----:B-1----:R-:W-:Y:S01]  /*06d0*/  FADD R9, R6, R9 ;  /* 0x0000000906097221 */ /* 0x002fe20000000000 */
[----:B--2---:R-:W-:-:S05]  /*06e0*/  IMAD.WIDE.U32 R2, R0, 0x4, R2 ;  /* 0x0000000400027825 */ /* 0x004fca00078e0002 */
[----:B------:R-:W-:Y:S01]  /*06f0*/  STG.E desc[UR6][R2.64], R9 ;  /* 0x0000000902007986 */ /* 0x000fe2000c101906 */
[----:B------:R-:W-:Y:S05]  /*0700*/  EXIT ;  /* 0x000000000000794d */ /* 0x000fea0003800000 */
.L_x_6:
[----:B------:R-:W-:-:S00]  /*0710*/  BRA `(.L_x_6) ;  /* 0xfffffffc00fc7947 */ /* 0x000fc0000383ffff */
[----:B------:R-:W-:-:S00]  /*0720*/  NOP ;  /* 0x0000000000007918 */ /* 0x000fc00000000000 */
        /* <DEDUP_REMOVED lines=13> */
.L_x_7:


//--------------------- .nv.shared._Z10sum_kernelILi1024EEvPfS0_ --------------------------
	.section	.nv.shared._Z10sum_kernelILi1024EEvPfS0_,"aw",@nobits
	.sectionflags	@""
	.align	4
.nv.shared._Z10sum_kernelILi1024EEvPfS0_:
	.zero		1152


//--------------------- .nv.shared.reserved.0     --------------------------
	.section	.nv.shared.reserved.0,"aw",@nobits
	.weak		__nv_reservedSMEM_offset_0_alias
	.size		__nv_reservedSMEM_offset_0_alias, 0, 64
	.other		__nv_reservedSMEM_offset_0_alias,@"STO_CUDA_RESERVED_SHARED STV_DEFAULT"
__nv_reservedSMEM_offset_0_alias:
	.zero		0
	.zero		64


//--------------------- .nv.constant0._Z10sum_kernelILi1024EEvPfS0_ --------------------------
	.section	.nv.constant0._Z10sum_kernelILi1024EEvPfS0_,"a",@progbits
	.sectionflags	@""
	.align	4
.nv.constant0._Z10sum_kernelILi1024EEvPfS0_:
	.zero		912


//--------------------- SYMBOLS --------------------------

	.type		.nv.reservedSmem.offset0,@object
	.size		.nv.reservedSmem.offset0,0x4
	.type		.nv.reservedSmem.cap,@object
	.size		.nv.reservedSmem.cap,0x4
